//
// Generated by NVIDIA NVVM Compiler
//
// Compiler Build ID: CL-36424714
// Cuda compilation tools, release 13.0, V13.0.88
// Based on NVVM 20.0.0
//

.version 9.0
.target sm_100
.address_size 64

	// .globl	_Z6vecAddPfS_S_

.visible .entry _Z6vecAddPfS_S_(
	.param .u64 .ptr .align 1 _Z6vecAddPfS_S__param_0,
	.param .u64 .ptr .align 1 _Z6vecAddPfS_S__param_1,
	.param .u64 .ptr .align 1 _Z6vecAddPfS_S__param_2
)
{
	.reg .b32 	%r<3>;
	.reg .b32 	%f<4>;
	.reg .b64 	%rd<11>;

	ld.param.u64 	%rd1, [_Z6vecAddPfS_S__param_0];
	ld.param.u64 	%rd2, [_Z6vecAddPfS_S__param_1];
	ld.param.u64 	%rd3, [_Z6vecAddPfS_S__param_2];
	cvta.to.global.u64 	%rd4, %rd3;
	cvta.to.global.u64 	%rd5, %rd2;
	cvta.to.global.u64 	%rd6, %rd1;
	mov.u32 	%r1, %tid.x;
	mul.wide.u32 	%rd7, %r1, 4;
	add.s64 	%rd8, %rd6, %rd7;
	mov.b32 	%r2, 0;
	st.global.u32 	[%rd8], %r2;
	cvt.rn.f32.u32 	%f1, %r1;
	add.s64 	%rd9, %rd5, %rd7;
	st.global.f32 	[%rd9], %f1;
	ld.global.f32 	%f2, [%rd8];
	add.f32 	%f3, %f2, %f1;
	add.s64 	%rd10, %rd4, %rd7;
	st.global.f32 	[%rd10], %f3;
	ret;

}


// ===== COMPILED SASS (sm_100) =====

	.target	sm_100

	.elftype	@"ET_EXEC"


//--------------------- .note.nv.tkinfo           --------------------------
	.section	.note.nv.tkinfo,"",@"SHT_NOTE"
	.sectionflags	@"SHF_NOTE_NV_TKINFO"
	.tkinfo
        /*0018*/ 	.word	0x00000002
        /*0030*/ 	.string	""
        /*0030*/ 	.string	"ptxas"
        /*0030*/ 	.string	"Cuda compilation tools, release 13.0, V13.0.88"
        /*0030*/ 	.string	"Build cuda_13.0.r13.0/compiler.36424714_0"
        /*0030*/ 	.string	"-arch sm_100 -m 64 "



//--------------------- .note.nv.cuinfo           --------------------------
	.section	.note.nv.cuinfo,"",@"SHT_NOTE"
	.sectionflags	@"SHF_NOTE_NV_CUINFO"
        /*0018*/ 	.short	0x0002
        /*001a*/ 	.short	0x0064
        /*001c*/ 	.short	0x0082
	.zero		2


//--------------------- .nv.info                  --------------------------
	.section	.nv.info,"",@"SHT_CUDA_INFO"
	.align	4


	//----- nvinfo : EIATTR_REGCOUNT
	.align		4
        /*0000*/ 	.byte	0x04, 0x2f
        /*0002*/ 	.short	(.L_1 - .L_0)
	.align		4
.L_0:
        /*0004*/ 	.word	index@(_Z6vecAddPfS_S_)
        /*0008*/ 	.word	0x0000000e


	//----- nvinfo : EIATTR_FRAME_SIZE
	.align		4
.L_1:
        /*000c*/ 	.byte	0x04, 0x11
        /*000e*/ 	.short	(.L_3 - .L_2)
	.align		4
.L_2:
        /*0010*/ 	.word	index@(_Z6vecAddPfS_S_)
        /*0014*/ 	.word	0x00000000


	//----- nvinfo : EIATTR_MIN_STACK_SIZE
	.align		4
.L_3:
        /*0018*/ 	.byte	0x04, 0x12
        /*001a*/ 	.short	(.L_5 - .L_4)
	.align		4
.L_4:
        /*001c*/ 	.word	index@(_Z6vecAddPfS_S_)
        /*0020*/ 	.word	0x00000000
.L_5:


//--------------------- .nv.compat                --------------------------
	.section	.nv.compat,"",@"SHT_CUDA_COMPAT_INFO"
	.align	4
        /*0000*/ 	.byte	0x02, 0x09, 0x00, 0x00, 0x02, 0x02, 0x01, 0x00, 0x02, 0x05, 0x05, 0x00, 0x03, 0x07, 0x01, 0x01
        /*0010*/ 	.byte	0x02, 0x03, 0x00, 0x00, 0x02, 0x06, 0x01, 0x00, 0x04, 0x0b, 0x08, 0x00, 0x09, 0x00, 0x00, 0x00
        /*0020*/ 	.byte	0x00, 0x00, 0x00, 0x00


//--------------------- .nv.info._Z6vecAddPfS_S_  --------------------------
	.section	.nv.info._Z6vecAddPfS_S_,"",@"SHT_CUDA_INFO"
	.sectionflags	@""
	.align	4


	//----- nvinfo : EIATTR_CUDA_API_VERSION
	.align		4
        /*0000*/ 	.byte	0x04, 0x37
        /*0002*/ 	.short	(.L_7 - .L_6)
.L_6:
        /*0004*/ 	.word	0x00000082


	//----- nvinfo : EIATTR_KPARAM_INFO
	.align		4
.L_7:
        /*0008*/ 	.byte	0x04, 0x17
        /*000a*/ 	.short	(.L_9 - .L_8)
.L_8:
        /*000c*/ 	.word	0x00000000
        /*0010*/ 	.short	0x0002
        /*0012*/ 	.short	0x0010
        /*0014*/ 	.byte	0x00, 0xf5, 0x21, 0x00


	//----- nvinfo : EIATTR_KPARAM_INFO
	.align		4
.L_9:
        /*0018*/ 	.byte	0x04, 0x17
        /*001a*/ 	.short	(.L_11 - .L_10)
.L_10:
        /*001c*/ 	.word	0x00000000
        /*0020*/ 	.short	0x0001
        /*0022*/ 	.short	0x0008
        /*0024*/ 	.byte	0x00, 0xf5, 0x21, 0x00


	//----- nvinfo : EIATTR_KPARAM_INFO
	.align		4
.L_11:
        /*0028*/ 	.byte	0x04, 0x17
        /*002a*/ 	.short	(.L_13 - .L_12)
.L_12:
        /*002c*/ 	.word	0x00000000
        /*0030*/ 	.short	0x0000
        /*0032*/ 	.short	0x0000
        /*0034*/ 	.byte	0x00, 0xf5, 0x21, 0x00


	//----- nvinfo : EIATTR_SPARSE_MMA_MASK
	.align		4
.L_13:
        /*0038*/ 	.byte	0x03, 0x50
        /*003a*/ 	.short	0x0000


	//----- nvinfo : EIATTR_MAXREG_COUNT
	.align		4
        /*003c*/ 	.byte	0x03, 0x1b
        /*003e*/ 	.short	0x00ff


	//----- nvinfo : EIATTR_MERCURY_ISA_VERSION
	.align		4
        /*0040*/ 	.byte	0x03, 0x5f
        /*0042*/ 	.short	0x0101


	//----- nvinfo : EIATTR_VRC_CTA_INIT_COUNT
	.align		4
        /*0044*/ 	.byte	0x02, 0x4a
	.zero		1
	.zero		1


	//----- nvinfo : EIATTR_EXIT_INSTR_OFFSETS
	.align		4
        /*0048*/ 	.byte	0x04, 0x1c
        /*004a*/ 	.short	(.L_15 - .L_14)


	//   ....[0]....
.L_14:
        /*004c*/ 	.word	0x000000f0


	//----- nvinfo : EIATTR_CBANK_PARAM_SIZE
	.align		4
.L_15:
        /*0050*/ 	.byte	0x03, 0x19
        /*0052*/ 	.short	0x0018


	//----- nvinfo : EIATTR_PARAM_CBANK
	.align		4
        /*0054*/ 	.byte	0x04, 0x0a
        /*0056*/ 	.short	(.L_17 - .L_16)
	.align		4
.L_16:
        /*0058*/ 	.word	index@(.nv.constant0._Z6vecAddPfS_S_)
        /*005c*/ 	.short	0x0380
        /*005e*/ 	.short	0x0018


	//----- nvinfo : EIATTR_SW_WAR
	.align		4
.L_17:
        /*0060*/ 	.byte	0x04, 0x36
        /*0062*/ 	.short	(.L_19 - .L_18)
.L_18:
        /*0064*/ 	.word	0x00000008
.L_19:


//--------------------- .nv.callgraph             --------------------------
	.section	.nv.callgraph,"",@"SHT_CUDA_CALLGRAPH"
	.align	4
	.sectionentsize	8
	.align		4
        /*0000*/ 	.word	0x00000000
	.align		4
        /*0004*/ 	.word	0xffffffff
	.align		4
        /*0008*/ 	.word	0x00000000
	.align		4
        /*000c*/ 	.word	0xfffffffe
	.align		4
        /*0010*/ 	.word	0x00000000
	.align		4
        /*0014*/ 	.word	0xfffffffd
	.align		4
        /*0018*/ 	.word	0x00000000
	.align		4
        /*001c*/ 	.word	0xfffffffc


//--------------------- .text._Z6vecAddPfS_S_     --------------------------
	.section	.text._Z6vecAddPfS_S_,"ax",@progbits
	.align	128
        .global         _Z6vecAddPfS_S_
        .type           _Z6vecAddPfS_S_,@function
        .size           _Z6vecAddPfS_S_,(.L_x_1 - _Z6vecAddPfS_S_)
        .other          _Z6vecAddPfS_S_,@"STO_CUDA_ENTRY STV_DEFAULT"
_Z6vecAddPfS_S_:
.text._Z6vecAddPfS_S_:
[----:B------:R-:W-:Y:S01]  /*0000*/  LDC R1, c[0x0][0x37c] ;  /* 0x0000df00ff017b82 */ /* 0x000fe20000000800 */
[----:B------:R-:W0:Y:S07]  /*0010*/  S2R R11, SR_TID.X ;  /* 0x00000000000b7919 */ /* 0x000e2e0000002100 */
[----:B------:R-:W0:Y:S01]  /*0020*/  LDC.64 R2, c[0x0][0x380] ;  /* 0x0000e000ff027b82 */ /* 0x000e220000000a00 */
[----:B------:R-:W1:Y:S07]  /*0030*/  LDCU.64 UR4, c[0x0][0x358] ;  /* 0x00006b00ff0477ac */ /* 0x000e6e0008000a00 */
[----:B------:R-:W2:Y:S08]  /*0040*/  LDC.64 R4, c[0x0][0x388] ;  /* 0x0000e200ff047b82 */ /* 0x000eb00000000a00 */
[----:B------:R-:W3:Y:S01]  /*0050*/  LDC.64 R6, c[0x0][0x390] ;  /* 0x0000e400ff067b82 */ /* 0x000ee20000000a00 */
[----:B0-----:R-:W-:Y:S01]  /*0060*/  IMAD.WIDE.U32 R2, R11, 0x4, R2 ;  /* 0x000000040b027825 */ /* 0x001fe200078e0002 */
[----:B------:R-:W-:-:S03]  /*0070*/  I2FP.F32.U32 R9, R11 ;  /* 0x0000000b00097245 */ /* 0x000fc60000201000 */
[C---:B--2---:R-:W-:Y:S01]  /*0080*/  IMAD.WIDE.U32 R4, R11.reuse, 0x4, R4 ;  /* 0x000000040b047825 */ /* 0x044fe200078e0004 */
[----:B-1----:R-:W-:Y:S04]  /*0090*/  STG.E desc[UR4][R2.64], RZ ;  /* 0x000000ff02007986 */ /* 0x002fe8000c101904 */
[----:B------:R-:W-:Y:S04]  /*00a0*/  STG.E desc[UR4][R4.64], R9 ;  /* 0x0000000904007986 */ /* 0x000fe8000c101904 */
[----:B------:R-:W2:Y:S01]  /*00b0*/  LDG.E R0, desc[UR4][R2.64] ;  /* 0x0000000402007981 */ /* 0x000ea2000c1e1900 */
[----:B---3--:R-:W-:-:S04]  /*00c0*/  IMAD.WIDE.U32 R6, R11, 0x4, R6 ;  /* 0x000000040b067825 */ /* 0x008fc800078e0006 */
[----:B--2---:R-:W-:-:S05]  /*00d0*/  FADD R11, R9, R0 ;  /* 0x00000000090b7221 */ /* 0x004fca0000000000 */
[----:B------:R-:W-:Y:S01]  /*00e0*/  STG.E desc[UR4][R6.64], R11 ;  /* 0x0000000b06007986 */ /* 0x000fe2000c101904 */
[----:B------:R-:W-:Y:S05]  /*00f0*/  EXIT ;  /* 0x000000000000794d */ /* 0x000fea0003800000 */
.L_x_0:
[----:B------:R-:W-:-:S00]  /*0100*/  BRA `(.L_x_0) ;  /* 0xfffffffc00fc7947 */ /* 0x000fc0000383ffff */
[----:B------:R-:W-:-:S00]  /*0110*/  NOP ;  /* 0x0000000000007918 */ /* 0x000fc00000000000 */
        /* <DEDUP_REMOVED lines=14> */
.L_x_1:


//--------------------- .nv.shared.reserved.0     --------------------------
	.section	.nv.shared.reserved.0,"aw",@nobits
	.weak		__nv_reservedSMEM_offset_0_alias
	.size		__nv_reservedSMEM_offset_0_alias, 0, 64
	.other		__nv_reservedSMEM_offset_0_alias,@"STO_CUDA_RESERVED_SHARED STV_DEFAULT"
__nv_reservedSMEM_offset_0_alias:
	.zero		0
	.zero		64


//--------------------- .nv.constant0._Z6vecAddPfS_S_ --------------------------
	.section	.nv.constant0._Z6vecAddPfS_S_,"a",@progbits
	.sectionflags	@""
	.align	4
.nv.constant0._Z6vecAddPfS_S_:
	.zero		920


//--------------------- SYMBOLS --------------------------

	.type		.nv.reservedSmem.offset0,@object
	.size		.nv.reservedSmem.offset0,0x4
